//
// Generated by NVIDIA NVVM Compiler
//
// Compiler Build ID: CL-36424714
// Cuda compilation tools, release 13.0, V13.0.88
// Based on NVVM 20.0.0
//

.version 9.0
.target sm_100
.address_size 64

	// .globl	_Z19init_random_numbersj
.extern .func  (.param .b32 func_retval0) vprintf
(
	.param .b64 vprintf_param_0,
	.param .b64 vprintf_param_1
)
;
.global .align 4 .b8 precalc_xorwow_matrix[102400];
.global .align 4 .b8 precalc_xorwow_offset_matrix[102400];
.global .align 4 .b8 mrg32k3aM1[2304];
.global .align 4 .b8 mrg32k3aM2[2304];
.global .align 4 .b8 mrg32k3aM1SubSeq[2016];
.global .align 4 .b8 mrg32k3aM2SubSeq[2016];
.global .align 4 .b8 mrg32k3aM1Seq[2304];
.global .align 4 .b8 mrg32k3aM2Seq[2304];
.const .align 8 .b8 __cr_lgamma_table[72];
.global .align 8 .b8 states[50331648];
.global .align 1 .b8 $str[4] = {37, 102, 10};

.visible .entry _Z19init_random_numbersj(
	.param .u32 _Z19init_random_numbersj_param_0
)
{
	.reg .b32 	%r<28>;
	.reg .b64 	%rd<5>;

	ld.param.u32 	%r1, [_Z19init_random_numbersj_param_0];
	mov.u32 	%r2, %ctaid.x;
	mov.u32 	%r3, %ctaid.y;
	mov.u32 	%r4, %nctaid.x;
	mov.u32 	%r5, %nctaid.y;
	mov.u32 	%r6, %ctaid.z;
	mad.lo.s32 	%r7, %r6, %r5, %r3;
	mad.lo.s32 	%r8, %r7, %r4, %r2;
	mov.u32 	%r9, %ntid.x;
	mov.u32 	%r10, %ntid.y;
	mov.u32 	%r11, %ntid.z;
	mov.u32 	%r12, %tid.z;
	mov.u32 	%r13, %tid.y;
	mov.u32 	%r14, %tid.x;
	mad.lo.s32 	%r15, %r8, %r11, %r12;
	mad.lo.s32 	%r16, %r15, %r10, %r13;
	mad.lo.s32 	%r17, %r16, %r9, %r14;
	mad.lo.s32 	%r18, %r1, 1000000007, %r17;
	mul.wide.s32 	%rd1, %r17, 48;
	mov.u64 	%rd2, states;
	add.s64 	%rd3, %rd2, %rd1;
	xor.b32  	%r19, %r18, -1429050551;
	mul.lo.s32 	%r20, %r19, 1099087573;
	add.s32 	%r21, %r20, -638133224;
	add.s32 	%r22, %r20, 123456789;
	st.global.v2.u32 	[%rd3], {%r21, %r22};
	xor.b32  	%r23, %r20, 362436069;
	mov.b32 	%r24, -123459836;
	st.global.v2.u32 	[%rd3+8], {%r23, %r24};
	add.s32 	%r25, %r20, 5783321;
	mov.b32 	%r26, -589760388;
	st.global.v2.u32 	[%rd3+16], {%r26, %r25};
	mov.b32 	%r27, 0;
	st.global.v2.u32 	[%rd3+24], {%r27, %r27};
	st.global.u32 	[%rd3+32], %r27;
	mov.b64 	%rd4, 0;
	st.global.u64 	[%rd3+40], %rd4;
	ret;

}
	// .globl	_Z10print_randv
.visible .entry _Z10print_randv()
{
	.local .align 8 .b8 	__local_depot1[8];
	.reg .b64 	%SP;
	.reg .b64 	%SPL;
	.reg .b32 	%r<39>;
	.reg .b32 	%f<3>;
	.reg .b64 	%rd<8>;
	.reg .b64 	%fd<2>;

	mov.u64 	%SPL, __local_depot1;
	cvta.local.u64 	%SP, %SPL;
	add.u64 	%rd1, %SP, 0;
	add.u64 	%rd2, %SPL, 0;
	mov.u32 	%r1, %ctaid.x;
	mov.u32 	%r2, %ctaid.y;
	mov.u32 	%r3, %nctaid.x;
	mov.u32 	%r4, %nctaid.y;
	mov.u32 	%r5, %ctaid.z;
	mad.lo.s32 	%r6, %r5, %r4, %r2;
	mad.lo.s32 	%r7, %r6, %r3, %r1;
	mov.u32 	%r8, %ntid.x;
	mov.u32 	%r9, %ntid.y;
	mov.u32 	%r10, %ntid.z;
	mov.u32 	%r11, %tid.z;
	mov.u32 	%r12, %tid.y;
	mov.u32 	%r13, %tid.x;
	mad.lo.s32 	%r14, %r7, %r10, %r11;
	mad.lo.s32 	%r15, %r14, %r9, %r12;
	mad.lo.s32 	%r16, %r15, %r8, %r13;
	shr.s32 	%r17, %r16, 31;
	shr.u32 	%r18, %r17, 12;
	add.s32 	%r19, %r16, %r18;
	and.b32  	%r20, %r19, -1048576;
	sub.s32 	%r21, %r16, %r20;
	mul.wide.s32 	%rd3, %r21, 48;
	mov.u64 	%rd4, states;
	add.s64 	%rd5, %rd4, %rd3;
	ld.global.v2.u32 	{%r22, %r23}, [%rd5];
	shr.u32 	%r24, %r23, 2;
	xor.b32  	%r25, %r24, %r23;
	ld.global.v2.u32 	{%r26, %r27}, [%rd5+8];
	ld.global.v2.u32 	{%r28, %r29}, [%rd5+16];
	st.global.v2.u32 	[%rd5+8], {%r27, %r28};
	shl.b32 	%r30, %r29, 4;
	shl.b32 	%r31, %r25, 1;
	xor.b32  	%r32, %r31, %r30;
	xor.b32  	%r33, %r32, %r25;
	xor.b32  	%r34, %r33, %r29;
	st.global.v2.u32 	[%rd5+16], {%r29, %r34};
	add.s32 	%r35, %r22, 362437;
	st.global.v2.u32 	[%rd5], {%r35, %r26};
	add.s32 	%r36, %r34, %r35;
	cvt.rn.f32.u32 	%f1, %r36;
	fma.rn.f32 	%f2, %f1, 0f2F800000, 0f2F000000;
	cvt.f64.f32 	%fd1, %f2;
	st.local.f64 	[%rd2], %fd1;
	mov.u64 	%rd6, $str;
	cvta.global.u64 	%rd7, %rd6;
	{ // callseq 0, 0
	.param .b64 param0;
	st.param.b64 	[param0], %rd7;
	.param .b64 param1;
	st.param.b64 	[param1], %rd1;
	.param .b32 retval0;
	call.uni (retval0), 
	vprintf, 
	(
	param0, 
	param1
	);
	ld.param.b32 	%r37, [retval0];
	} // callseq 0
	ret;

}


// ===== COMPILED SASS (sm_100) =====

	.target	sm_100

	.elftype	@"ET_EXEC"


//--------------------- .note.nv.tkinfo           --------------------------
	.section	.note.nv.tkinfo,"",@"SHT_NOTE"
	.sectionflags	@"SHF_NOTE_NV_TKINFO"
	.tkinfo
        /*0018*/ 	.word	0x00000002
        /*0030*/ 	.string	""
        /*0030*/ 	.string	"ptxas"
        /*0030*/ 	.string	"Cuda compilation tools, release 13.0, V13.0.88"
        /*0030*/ 	.string	"Build cuda_13.0.r13.0/compiler.36424714_0"
        /*0030*/ 	.string	"-arch sm_100 -m 64 "



//--------------------- .note.nv.cuinfo           --------------------------
	.section	.note.nv.cuinfo,"",@"SHT_NOTE"
	.sectionflags	@"SHF_NOTE_NV_CUINFO"
        /*0018*/ 	.short	0x0002
        /*001a*/ 	.short	0x0064
        /*001c*/ 	.short	0x0082
	.zero		2


//--------------------- .nv.info                  --------------------------
	.section	.nv.info,"",@"SHT_CUDA_INFO"
	.align	4


	//----- nvinfo : EIATTR_REGCOUNT
	.align		4
        /*0000*/ 	.byte	0x04, 0x2f
        /*0002*/ 	.short	(.L_12 - .L_11)
	.align		4
.L_11:
        /*0004*/ 	.word	index@(_Z19init_random_numbersj)
        /*0008*/ 	.word	0x0000000c


	//----- nvinfo : EIATTR_FRAME_SIZE
	.align		4
.L_12:
        /*000c*/ 	.byte	0x04, 0x11
        /*000e*/ 	.short	(.L_14 - .L_13)
	.align		4
.L_13:
        /*0010*/ 	.word	index@(_Z19init_random_numbersj)
        /*0014*/ 	.word	0x00000000


	//----- nvinfo : EIATTR_REGCOUNT
	.align		4
.L_14:
        /*0018*/ 	.byte	0x04, 0x2f
        /*001a*/ 	.short	(.L_16 - .L_15)
	.align		4
.L_15:
        /*001c*/ 	.word	index@(_Z10print_randv)
        /*0020*/ 	.word	0x00000018


	//----- nvinfo : EIATTR_FRAME_SIZE
	.align		4
.L_16:
        /*0024*/ 	.byte	0x04, 0x11
        /*0026*/ 	.short	(.L_18 - .L_17)
	.align		4
.L_17:
        /*0028*/ 	.word	index@(_Z10print_randv)
        /*002c*/ 	.word	0x00000008


	//----- nvinfo : EIATTR_MIN_STACK_SIZE
	.align		4
.L_18:
        /*0030*/ 	.byte	0x04, 0x12
        /*0032*/ 	.short	(.L_20 - .L_19)
	.align		4
.L_19:
        /*0034*/ 	.word	index@(_Z10print_randv)
        /*0038*/ 	.word	0x00000008


	//----- nvinfo : EIATTR_MIN_STACK_SIZE
	.align		4
.L_20:
        /*003c*/ 	.byte	0x04, 0x12
        /*003e*/ 	.short	(.L_22 - .L_21)
	.align		4
.L_21:
        /*0040*/ 	.word	index@(_Z19init_random_numbersj)
        /*0044*/ 	.word	0x00000000
.L_22:


//--------------------- .nv.compat                --------------------------
	.section	.nv.compat,"",@"SHT_CUDA_COMPAT_INFO"
	.align	4
        /*0000*/ 	.byte	0x02, 0x09, 0x00, 0x00, 0x02, 0x02, 0x01, 0x00, 0x02, 0x05, 0x05, 0x00, 0x03, 0x07, 0x01, 0x01
        /*0010*/ 	.byte	0x02, 0x03, 0x00, 0x00, 0x02, 0x06, 0x01, 0x00, 0x04, 0x0b, 0x08, 0x00, 0x09, 0x00, 0x00, 0x00
        /*0020*/ 	.byte	0x00, 0x00, 0x00, 0x00


//--------------------- .nv.info._Z10print_randv  --------------------------
	.section	.nv.info._Z10print_randv,"",@"SHT_CUDA_INFO"
	.sectionflags	@""
	.align	4


	//----- nvinfo : EIATTR_CUDA_API_VERSION
	.align		4
        /*0000*/ 	.byte	0x04, 0x37
        /*0002*/ 	.short	(.L_24 - .L_23)
.L_23:
        /*0004*/ 	.word	0x00000082


	//----- nvinfo : EIATTR_SPARSE_MMA_MASK
	.align		4
.L_24:
        /*0008*/ 	.byte	0x03, 0x50
        /*000a*/ 	.short	0x0000


	//----- nvinfo : EIATTR_MAXREG_COUNT
	.align		4
        /*000c*/ 	.byte	0x03, 0x1b
        /*000e*/ 	.short	0x00ff


	//----- nvinfo : EIATTR_EXTERNS
	.align		4
        /*0010*/ 	.byte	0x04, 0x0f
        /*0012*/ 	.short	(.L_26 - .L_25)


	//   ....[0]....
	.align		4
.L_25:
        /*0014*/ 	.word	index@(vprintf)


	//----- nvinfo : EIATTR_MERCURY_ISA_VERSION
	.align		4
.L_26:
        /*0018*/ 	.byte	0x03, 0x5f
        /*001a*/ 	.short	0x0101


	//----- nvinfo : EIATTR_VRC_CTA_INIT_COUNT
	.align		4
        /*001c*/ 	.byte	0x02, 0x4a
	.zero		1
	.zero		1


	//----- nvinfo : EIATTR_SYSCALL_OFFSETS
	.align		4
        /*0020*/ 	.byte	0x04, 0x46
        /*0022*/ 	.short	(.L_28 - .L_27)


	//   ....[0]....
.L_27:
        /*0024*/ 	.word	0x000003a0


	//----- nvinfo : EIATTR_EXIT_INSTR_OFFSETS
	.align		4
.L_28:
        /*0028*/ 	.byte	0x04, 0x1c
        /*002a*/ 	.short	(.L_30 - .L_29)


	//   ....[0]....
.L_29:
        /*002c*/ 	.word	0x000003b0


	//----- nvinfo : EIATTR_SW_WAR
	.align		4
.L_30:
        /*0030*/ 	.byte	0x04, 0x36
        /*0032*/ 	.short	(.L_32 - .L_31)
.L_31:
        /*0034*/ 	.word	0x00000008
.L_32:


//--------------------- .nv.info._Z19init_random_numbersj --------------------------
	.section	.nv.info._Z19init_random_numbersj,"",@"SHT_CUDA_INFO"
	.sectionflags	@""
	.align	4


	//----- nvinfo : EIATTR_CUDA_API_VERSION
	.align		4
        /*0000*/ 	.byte	0x04, 0x37
        /*0002*/ 	.short	(.L_34 - .L_33)
.L_33:
        /*0004*/ 	.word	0x00000082


	//----- nvinfo : EIATTR_KPARAM_INFO
	.align		4
.L_34:
        /*0008*/ 	.byte	0x04, 0x17
        /*000a*/ 	.short	(.L_36 - .L_35)
.L_35:
        /*000c*/ 	.word	0x00000000
        /*0010*/ 	.short	0x0000
        /*0012*/ 	.short	0x0000
        /*0014*/ 	.byte	0x00, 0xf0, 0x11, 0x00


	//----- nvinfo : EIATTR_SPARSE_MMA_MASK
	.align		4
.L_36:
        /*0018*/ 	.byte	0x03, 0x50
        /*001a*/ 	.short	0x0000


	//----- nvinfo : EIATTR_MAXREG_COUNT
	.align		4
        /*001c*/ 	.byte	0x03, 0x1b
        /*001e*/ 	.short	0x00ff


	//----- nvinfo : EIATTR_MERCURY_ISA_VERSION
	.align		4
        /*0020*/ 	.byte	0x03, 0x5f
        /*0022*/ 	.short	0x0101


	//----- nvinfo : EIATTR_VRC_CTA_INIT_COUNT
	.align		4
        /*0024*/ 	.byte	0x02, 0x4a
	.zero		1
	.zero		1


	//----- nvinfo : EIATTR_EXIT_INSTR_OFFSETS
	.align		4
        /*0028*/ 	.byte	0x04, 0x1c
        /*002a*/ 	.short	(.L_38 - .L_37)


	//   ....[0]....
.L_37:
        /*002c*/ 	.word	0x00000240


	//----- nvinfo : EIATTR_CBANK_PARAM_SIZE
	.align		4
.L_38:
        /*0030*/ 	.byte	0x03, 0x19
        /*0032*/ 	.short	0x0004


	//----- nvinfo : EIATTR_PARAM_CBANK
	.align		4
        /*0034*/ 	.byte	0x04, 0x0a
        /*0036*/ 	.short	(.L_40 - .L_39)
	.align		4
.L_39:
        /*0038*/ 	.word	index@(.nv.constant0._Z19init_random_numbersj)
        /*003c*/ 	.short	0x0380
        /*003e*/ 	.short	0x0004


	//----- nvinfo : EIATTR_SW_WAR
	.align		4
.L_40:
        /*0040*/ 	.byte	0x04, 0x36
        /*0042*/ 	.short	(.L_42 - .L_41)
.L_41:
        /*0044*/ 	.word	0x00000008
.L_42:


//--------------------- .nv.callgraph             --------------------------
	.section	.nv.callgraph,"",@"SHT_CUDA_CALLGRAPH"
	.align	4
	.sectionentsize	8
	.align		4
        /*0000*/ 	.word	0x00000000
	.align		4
        /*0004*/ 	.word	0xffffffff
	.align		4
        /*0008*/ 	.word	index@(_Z10print_randv)
	.align		4
        /*000c*/ 	.word	index@(vprintf)
	.align		4
        /*0010*/ 	.word	0x00000000
	.align		4
        /*0014*/ 	.word	0xfffffffe
	.align		4
        /*0018*/ 	.word	0x00000000
	.align		4
        /*001c*/ 	.word	0xfffffffd
	.align		4
        /*0020*/ 	.word	0x00000000
	.align		4
        /*0024*/ 	.word	0xfffffffc


//--------------------- .nv.constant4             --------------------------
	.section	.nv.constant4,"a",@progbits
	.align	8
	.align		8
.nv.constant4:
        /*0000*/ 	.dword	vprintf
	.align		8
        /*0008*/ 	.dword	precalc_xorwow_matrix
	.align		8
        /*0010*/ 	.dword	precalc_xorwow_offset_matrix
	.align		8
        /*0018*/ 	.dword	mrg32k3aM1
	.align		8
        /*0020*/ 	.dword	mrg32k3aM2
	.align		8
        /*0028*/ 	.dword	mrg32k3aM1SubSeq
	.align		8
        /*0030*/ 	.dword	mrg32k3aM2SubSeq
	.align		8
        /*0038*/ 	.dword	mrg32k3aM1Seq
	.align		8
        /*0040*/ 	.dword	mrg32k3aM2Seq
	.align		8
        /*0048*/ 	.dword	states
	.align		8
        /*0050*/ 	.dword	$str


//--------------------- .nv.constant3             --------------------------
	.section	.nv.constant3,"a",@progbits
	.align	8
.nv.constant3:
	.type		__cr_lgamma_table,@object
	.size		__cr_lgamma_table,(.L_8 - __cr_lgamma_table)
__cr_lgamma_table:
        /*0000*/ 	.byte	0x00, 0x00, 0x00, 0x00, 0x00, 0x00, 0x00, 0x00, 0x00, 0x00, 0x00, 0x00, 0x00, 0x00, 0x00, 0x00
        /*0010*/ 	.byte	0xef, 0x39, 0xfa, 0xfe, 0x42, 0x2e, 0xe6, 0x3f, 0x02, 0x20, 0x2a, 0xfa, 0x0b, 0xab, 0xfc, 0x3f
        /*0020*/ 	.byte	0xf9, 0x2c, 0x92, 0x7c, 0xa7, 0x6c, 0x09, 0x40, 0xc9, 0x79, 0x44, 0x3c, 0x64, 0x26, 0x13, 0x40
        /*0030*/ 	.byte	0xca, 0x01, 0xcf, 0x3a, 0x27, 0x51, 0x1a, 0x40, 0x30, 0xcc, 0x2d, 0xf3, 0xe1, 0x0c, 0x21, 0x40
        /*0040*/ 	.byte	0x0d, 0xb7, 0xfc, 0x82, 0x8e, 0x35, 0x25, 0x40
.L_8:


//--------------------- .text._Z10print_randv     --------------------------
	.section	.text._Z10print_randv,"ax",@progbits
	.align	128
        .global         _Z10print_randv
        .type           _Z10print_randv,@function
        .size           _Z10print_randv,(.L_x_3 - _Z10print_randv)
        .other          _Z10print_randv,@"STO_CUDA_ENTRY STV_DEFAULT"
_Z10print_randv:
.text._Z10print_randv:
[----:B------:R-:W0:Y:S08]  /*0000*/  LDC R1, c[0x0][0x37c] ;  /* 0x0000df00ff017b82 */ /* 0x000e300000000800 */
[----:B------:R-:W-:Y:S01]  /*0010*/  S2UR UR4, SR_CTAID.Y ;  /* 0x00000000000479c3 */ /* 0x000fe20000002600 */
[----:B------:R-:W1:Y:S01]  /*0020*/  S2R R3, SR_TID.Z ;  /* 0x0000000000037919 */ /* 0x000e620000002300 */
[----:B------:R-:W2:Y:S01]  /*0030*/  LDCU UR9, c[0x0][0x2fc] ;  /* 0x00005f80ff0977ac */ /* 0x000ea20008000800 */
[----:B0-----:R-:W-:Y:S01]  /*0040*/  VIADD R1, R1, 0xfffffff8 ;  /* 0xfffffff801017836 */ /* 0x001fe20000000000 */
[----:B------:R-:W0:Y:S01]  /*0050*/  S2R R5, SR_TID.Y ;  /* 0x0000000000057919 */ /* 0x000e220000002200 */
[----:B------:R-:W3:Y:S03]  /*0060*/  LDCU UR6, c[0x0][0x370] ;  /* 0x00006e00ff0677ac */ /* 0x000ee60008000800 */
[----:B------:R-:W4:Y:S01]  /*0070*/  S2UR UR8, SR_CTAID.Z ;  /* 0x00000000000879c3 */ /* 0x000f220000002700 */
[----:B------:R-:W5:Y:S01]  /*0080*/  S2R R7, SR_TID.X ;  /* 0x0000000000077919 */ /* 0x000f620000002100 */
[----:B------:R-:W4:Y:S01]  /*0090*/  LDCU UR7, c[0x0][0x374] ;  /* 0x00006e80ff0777ac */ /* 0x000f220008000800 */
[----:B------:R-:W5:Y:S05]  /*00a0*/  LDCU UR10, c[0x0][0x360] ;  /* 0x00006c00ff0a77ac */ /* 0x000f6a0008000800 */
[----:B------:R-:W3:Y:S01]  /*00b0*/  S2UR UR5, SR_CTAID.X ;  /* 0x00000000000579c3 */ /* 0x000ee20000002500 */
[----:B------:R-:W0:Y:S07]  /*00c0*/  LDCU UR11, c[0x0][0x364] ;  /* 0x00006c80ff0b77ac */ /* 0x000e2e0008000800 */
[----:B------:R-:W1:Y:S01]  /*00d0*/  LDC R0, c[0x0][0x368] ;  /* 0x0000da00ff007b82 */ /* 0x000e620000000800 */
[----:B----4-:R-:W-:-:S04]  /*00e0*/  UIMAD UR4, UR7, UR8, UR4 ;  /* 0x00000008070472a4 */ /* 0x010fc8000f8e0204 */
[----:B---3--:R-:W-:-:S06]  /*00f0*/  UIMAD UR4, UR4, UR6, UR5 ;  /* 0x00000006040472a4 */ /* 0x008fcc000f8e0205 */
[----:B-1----:R-:W-:Y:S02]  /*0100*/  IMAD R0, R0, UR4, R3 ;  /* 0x0000000400007c24 */ /* 0x002fe4000f8e0203 */
[----:B------:R-:W1:Y:S03]  /*0110*/  LDC.64 R2, c[0x4][0x48] ;  /* 0x01001200ff027b82 */ /* 0x000e660000000a00 */
[----:B------:R-:W3:Y:S01]  /*0120*/  LDCU.64 UR4, c[0x0][0x358] ;  /* 0x00006b00ff0477ac */ /* 0x000ee20008000a00 */
[----:B0-----:R-:W-:-:S04]  /*0130*/  IMAD R0, R0, UR11, R5 ;  /* 0x0000000b00007c24 */ /* 0x001fc8000f8e0205 */
[----:B-----5:R-:W-:Y:S01]  /*0140*/  IMAD R0, R0, UR10, R7 ;  /* 0x0000000a00007c24 */ /* 0x020fe2000f8e0207 */
[----:B------:R-:W0:Y:S04]  /*0150*/  LDCU UR6, c[0x0][0x2f8] ;  /* 0x00005f00ff0677ac */ /* 0x000e280008000800 */
[----:B------:R-:W-:Y:S01]  /*0160*/  SHF.R.S32.HI R5, RZ, 0x1f, R0 ;  /* 0x0000001fff057819 */ /* 0x000fe20000011400 */
[----:B------:R-:W4:Y:S03]  /*0170*/  LDCU.64 UR10, c[0x4][0x50] ;  /* 0x01000a00ff0a77ac */ /* 0x000f260008000a00 */
[----:B------:R-:W-:-:S04]  /*0180*/  LEA.HI R5, R5, R0, RZ, 0x14 ;  /* 0x0000000005057211 */ /* 0x000fc800078fa0ff */
[----:B------:R-:W-:-:S05]  /*0190*/  LOP3.LUT R5, R5, 0xfff00000, RZ, 0xc0, !PT ;  /* 0xfff0000005057812 */ /* 0x000fca00078ec0ff */
[----:B------:R-:W-:-:S04]  /*01a0*/  IMAD.IADD R5, R0, 0x1, -R5 ;  /* 0x0000000100057824 */ /* 0x000fc800078e0a05 */
[----:B-1----:R-:W-:-:S05]  /*01b0*/  IMAD.WIDE R2, R5, 0x30, R2 ;  /* 0x0000003005027825 */ /* 0x002fca00078e0202 */
[----:B---3--:R-:W3:Y:S04]  /*01c0*/  LDG.E.64 R8, desc[UR4][R2.64] ;  /* 0x0000000402087981 */ /* 0x008ee8000c1e1b00 */
[----:B------:R-:W5:Y:S04]  /*01d0*/  LDG.E.64 R6, desc[UR4][R2.64+0x10] ;  /* 0x0000100402067981 */ /* 0x000f68000c1e1b00 */
[----:B------:R-:W2:Y:S01]  /*01e0*/  LDG.E.64 R4, desc[UR4][R2.64+0x8] ;  /* 0x0000080402047981 */ /* 0x000ea2000c1e1b00 */
[----:B---3--:R-:W-:Y:S01]  /*01f0*/  SHF.R.U32.HI R0, RZ, 0x2, R9 ;  /* 0x00000002ff007819 */ /* 0x008fe20000011609 */
[----:B------:R-:W-:-:S03]  /*0200*/  VIADD R8, R8, 0x587c5 ;  /* 0x000587c508087836 */ /* 0x000fc60000000000 */
[----:B------:R-:W-:Y:S01]  /*0210*/  LOP3.LUT R0, R0, R9, RZ, 0x3c, !PT ;  /* 0x0000000900007212 */ /* 0x000fe200078e3cff */
[----:B-----5:R-:W-:Y:S01]  /*0220*/  IMAD.MOV.U32 R16, RZ, RZ, R7 ;  /* 0x000000ffff107224 */ /* 0x020fe200078e0007 */
[----:B------:R-:W-:Y:S02]  /*0230*/  SHF.L.U32 R9, R7, 0x4, RZ ;  /* 0x0000000407097819 */ /* 0x000fe400000006ff */
[----:B------:R-:W-:Y:S01]  /*0240*/  MOV R15, R6 ;  /* 0x00000006000f7202 */ /* 0x000fe20000000f00 */
[C---:B------:R-:W-:Y:S01]  /*0250*/  IMAD.SHL.U32 R10, R0.reuse, 0x2, RZ ;  /* 0x00000002000a7824 */ /* 0x040fe200078e00ff */
[----:B0-----:R-:W-:Y:S01]  /*0260*/  IADD3 R6, P0, PT, R1, UR6, RZ ;  /* 0x0000000601067c10 */ /* 0x001fe2000ff1e0ff */
[----:B--2---:R-:W-:Y:S02]  /*0270*/  IMAD.MOV.U32 R14, RZ, RZ, R5 ;  /* 0x000000ffff0e7224 */ /* 0x004fe400078e0005 */
[----:B----4-:R-:W-:Y:S01]  /*0280*/  IMAD.U32 R5, RZ, RZ, UR11 ;  /* 0x0000000bff057e24 */ /* 0x010fe2000f8e00ff */
[----:B------:R-:W-:Y:S01]  /*0290*/  LOP3.LUT R10, R0, R10, R9, 0x96, !PT ;  /* 0x0000000a000a7212 */ /* 0x000fe200078e9609 */
[----:B------:R-:W-:Y:S01]  /*02a0*/  IMAD.MOV.U32 R9, RZ, RZ, 0x2f800000 ;  /* 0x2f800000ff097424 */ /* 0x000fe200078e00ff */
[----:B------:R0:W-:Y:S02]  /*02b0*/  STG.E.64 desc[UR4][R2.64+0x8], R14 ;  /* 0x0000080e02007986 */ /* 0x0001e4000c101b04 */
[----:B------:R-:W-:-:S02]  /*02c0*/  LOP3.LUT R17, R10, R7, RZ, 0x3c, !PT ;  /* 0x000000070a117212 */ /* 0x000fc400078e3cff */
[----:B------:R-:W-:Y:S02]  /*02d0*/  IADD3.X R7, PT, PT, RZ, UR9, RZ, P0, !PT ;  /* 0x00000009ff077c10 */ /* 0x000fe400087fe4ff */
[----:B------:R-:W-:Y:S01]  /*02e0*/  IADD3 R0, PT, PT, R17, R8, RZ ;  /* 0x0000000811007210 */ /* 0x000fe20007ffe0ff */
[----:B------:R0:W-:Y:S03]  /*02f0*/  STG.E.64 desc[UR4][R2.64+0x10], R16 ;  /* 0x0000101002007986 */ /* 0x0001e6000c101b04 */
[----:B------:R-:W-:-:S05]  /*0300*/  I2FP.F32.U32 R0, R0 ;  /* 0x0000000000007245 */ /* 0x000fca0000201000 */
[----:B------:R-:W-:Y:S01]  /*0310*/  FFMA R10, R0, R9, 1.1641532182693481445e-10 ;  /* 0x2f000000000a7423 */ /* 0x000fe20000000009 */
[----:B------:R-:W-:Y:S01]  /*0320*/  IMAD.MOV.U32 R9, RZ, RZ, R4 ;  /* 0x000000ffff097224 */ /* 0x000fe200078e0004 */
[----:B------:R-:W-:Y:S02]  /*0330*/  MOV R0, 0x0 ;  /* 0x0000000000007802 */ /* 0x000fe40000000f00 */
[----:B------:R-:W-:Y:S02]  /*0340*/  MOV R4, UR10 ;  /* 0x0000000a00047c02 */ /* 0x000fe40008000f00 */
[----:B------:R-:W1:Y:S01]  /*0350*/  F2F.F64.F32 R10, R10 ;  /* 0x0000000a000a7310 */ /* 0x000e620000201800 */
[----:B------:R0:W-:Y:S01]  /*0360*/  STG.E.64 desc[UR4][R2.64], R8 ;  /* 0x0000000802007986 */ /* 0x0001e2000c101b04 */
[----:B------:R0:W2:Y:S03]  /*0370*/  LDC.64 R12, c[0x4][R0] ;  /* 0x01000000000c7b82 */ /* 0x0000a60000000a00 */
[----:B-1----:R0:W-:Y:S02]  /*0380*/  STL.64 [R1], R10 ;  /* 0x0000000a01007387 */ /* 0x0021e40000100a00 */
[----:B------:R-:W-:-:S07]  /*0390*/  LEPC R20, `(.L_x_0) ;  /* 0x000000001014794e */ /* 0x000fce0000000000 */
[----:B0-2---:R-:W-:Y:S05]  /*03a0*/  CALL.ABS.NOINC R12 ;  /* 0x000000000c007343 */ /* 0x005fea0003c00000 */
.L_x_0:
[----:B------:R-:W-:Y:S05]  /*03b0*/  EXIT ;  /* 0x000000000000794d */ /* 0x000fea0003800000 */
.L_x_1:
[----:B------:R-:W-:-:S00]  /*03c0*/  BRA `(.L_x_1) ;  /* 0xfffffffc00fc7947 */ /* 0x000fc0000383ffff */
[----:B------:R-:W-:-:S00]  /*03d0*/  NOP ;  /* 0x0000000000007918 */ /* 0x000fc00000000000 */
        /* <DEDUP_REMOVED lines=10> */
.L_x_3:


//--------------------- .text._Z19init_random_numbersj --------------------------
	.section	.text._Z19init_random_numbersj,"ax",@progbits
	.align	128
        .global         _Z19init_random_numbersj
        .type           _Z19init_random_numbersj,@function
        .size           _Z19init_random_numbersj,(.L_x_4 - _Z19init_random_numbersj)
        .other          _Z19init_random_numbersj,@"STO_CUDA_ENTRY STV_DEFAULT"
_Z19init_random_numbersj:
.text._Z19init_random_numbersj:
[----:B------:R-:W-:Y:S08]  /*0000*/  LDC R1, c[0x0][0x37c] ;  /* 0x0000df00ff017b82 */ /* 0x000ff00000000800 */
[----:B------:R-:W-:Y:S01]  /*0010*/  S2UR UR4, SR_CTAID.Y ;  /* 0x00000000000479c3 */ /* 0x000fe20000002600 */
[----:B------:R-:W0:Y:S01]  /*0020*/  S2R R3, SR_TID.Z ;  /* 0x0000000000037919 */ /* 0x000e220000002300 */
[----:B------:R-:W1:Y:S01]  /*0030*/  LDCU UR6, c[0x0][0x370] ;  /* 0x00006e00ff0677ac */ /* 0x000e620008000800 */
[----:B------:R-:W-:Y:S01]  /*0040*/  MOV R8, 0xdcd8f87c ;  /* 0xdcd8f87c00087802 */ /* 0x000fe20000000f00 */
[----:B------:R-:W2:Y:S01]  /*0050*/  S2R R5, SR_TID.Y ;  /* 0x0000000000057919 */ /* 0x000ea20000002200 */
[----:B------:R-:W3:Y:S03]  /*0060*/  LDCU UR7, c[0x0][0x374] ;  /* 0x00006e80ff0777ac */ /* 0x000ee60008000800 */
[----:B------:R-:W3:Y:S01]  /*0070*/  S2UR UR8, SR_CTAID.Z ;  /* 0x00000000000879c3 */ /* 0x000ee20000002700 */
[----:B------:R-:W4:Y:S01]  /*0080*/  S2R R7, SR_TID.X ;  /* 0x0000000000077919 */ /* 0x000f220000002100 */
[----:B------:R-:W4:Y:S01]  /*0090*/  LDCU UR9, c[0x0][0x360] ;  /* 0x00006c00ff0977ac */ /* 0x000f220008000800 */
[----:B------:R-:W2:Y:S05]  /*00a0*/  LDCU UR10, c[0x0][0x364] ;  /* 0x00006c80ff0a77ac */ /* 0x000eaa0008000800 */
[----:B------:R-:W1:Y:S08]  /*00b0*/  S2UR UR5, SR_CTAID.X ;  /* 0x00000000000579c3 */ /* 0x000e700000002500 */
[----:B------:R-:W0:Y:S08]  /*00c0*/  LDC R0, c[0x0][0x368] ;  /* 0x0000da00ff007b82 */ /* 0x000e300000000800 */
[----:B------:R-:W5:Y:S01]  /*00d0*/  LDC R4, c[0x0][0x380] ;  /* 0x0000e000ff047b82 */ /* 0x000f620000000800 */
[----:B---3--:R-:W-:-:S04]  /*00e0*/  UIMAD UR4, UR7, UR8, UR4 ;  /* 0x00000008070472a4 */ /* 0x008fc8000f8e0204 */
[----:B-1----:R-:W-:-:S06]  /*00f0*/  UIMAD UR4, UR4, UR6, UR5 ;  /* 0x00000006040472a4 */ /* 0x002fcc000f8e0205 */
[----:B0-----:R-:W-:Y:S02]  /*0100*/  IMAD R0, R0, UR4, R3 ;  /* 0x0000000400007c24 */ /* 0x001fe4000f8e0203 */
[----:B------:R-:W0:Y:S03]  /*0110*/  LDC.64 R2, c[0x4][0x48] ;  /* 0x01001200ff027b82 */ /* 0x000e260000000a00 */
[----:B------:R-:W1:Y:S01]  /*0120*/  LDCU.64 UR4, c[0x0][0x358] ;  /* 0x00006b00ff0477ac */ /* 0x000e620008000a00 */
[----:B--2---:R-:W-:-:S04]  /*0130*/  IMAD R0, R0, UR10, R5 ;  /* 0x0000000a00007c24 */ /* 0x004fc8000f8e0205 */
[----:B----4-:R-:W-:Y:S02]  /*0140*/  IMAD R5, R0, UR9, R7 ;  /* 0x0000000900057c24 */ /* 0x010fe4000f8e0207 */
[----:B------:R-:W-:Y:S02]  /*0150*/  HFMA2 R7, -RZ, RZ, -38016, 0.02740478515625 ;  /* 0xf8a42704ff077431 */ /* 0x000fe400000001ff */
[----:B-----5:R-:W-:-:S05]  /*0160*/  IMAD R0, R4, 0x3b9aca07, R5 ;  /* 0x3b9aca0704007824 */ /* 0x020fca00078e0205 */
[----:B------:R-:W-:-:S05]  /*0170*/  LOP3.LUT R0, R0, 0xaad26b49, RZ, 0x3c, !PT ;  /* 0xaad26b4900007812 */ /* 0x000fca00078e3cff */
[----:B------:R-:W-:Y:S02]  /*0180*/  IMAD R0, R0, 0x4182bed5, RZ ;  /* 0x4182bed500007824 */ /* 0x000fe400078e02ff */
[----:B0-----:R-:W-:-:S03]  /*0190*/  IMAD.WIDE R2, R5, 0x30, R2 ;  /* 0x0000003005027825 */ /* 0x001fc600078e0202 */
[C---:B------:R-:W-:Y:S02]  /*01a0*/  IADD3 R4, PT, PT, R0.reuse, -0x260923e8, RZ ;  /* 0xd9f6dc1800047810 */ /* 0x040fe40007ffe0ff */
[C---:B------:R-:W-:Y:S02]  /*01b0*/  IADD3 R5, PT, PT, R0.reuse, 0x75bcd15, RZ ;  /* 0x075bcd1500057810 */ /* 0x040fe40007ffe0ff */
[C---:B------:R-:W-:Y:S01]  /*01c0*/  LOP3.LUT R6, R0.reuse, 0x159a55e5, RZ, 0x3c, !PT ;  /* 0x159a55e500067812 */ /* 0x040fe200078e3cff */
[----:B-1----:R-:W-:Y:S01]  /*01d0*/  STG.E.64 desc[UR4][R2.64+0x18], RZ ;  /* 0x000018ff02007986 */ /* 0x002fe2000c101b04 */
[----:B------:R-:W-:-:S03]  /*01e0*/  IADD3 R9, PT, PT, R0, 0x583f19, RZ ;  /* 0x00583f1900097810 */ /* 0x000fc60007ffe0ff */
[----:B------:R-:W-:Y:S04]  /*01f0*/  STG.E.64 desc[UR4][R2.64], R4 ;  /* 0x0000000402007986 */ /* 0x000fe8000c101b04 */
[----:B------:R-:W-:Y:S04]  /*0200*/  STG.E.64 desc[UR4][R2.64+0x8], R6 ;  /* 0x0000080602007986 */ /* 0x000fe8000c101b04 */
[----:B------:R-:W-:Y:S04]  /*0210*/  STG.E desc[UR4][R2.64+0x20], RZ ;  /* 0x000020ff02007986 */ /* 0x000fe8000c101904 */
[----:B------:R-:W-:Y:S04]  /*0220*/  STG.E.64 desc[UR4][R2.64+0x28], RZ ;  /* 0x000028ff02007986 */ /* 0x000fe8000c101b04 */
[----:B------:R-:W-:Y:S01]  /*0230*/  STG.E.64 desc[UR4][R2.64+0x10], R8 ;  /* 0x0000100802007986 */ /* 0x000fe2000c101b04 */
[----:B------:R-:W-:Y:S05]  /*0240*/  EXIT ;  /* 0x000000000000794d */ /* 0x000fea0003800000 */
.L_x_2:
        /* <DEDUP_REMOVED lines=11> */
.L_x_4:


//--------------------- .nv.global.init           --------------------------
	.section	.nv.global.init,"aw",@progbits
	.align	4
.nv.global.init:
	.type		mrg32k3aM1SubSeq,@object
	.size		mrg32k3aM1SubSeq,(mrg32k3aM2SubSeq - mrg32k3aM1SubSeq)
mrg32k3aM1SubSeq:
        /*0000*/ 	.byte	0x0b, 0xcc, 0xee, 0x04, 0x73, 0x29, 0x8b, 0x6f, 0xf6, 0x53, 0x03, 0xf6, 0x23, 0xf6, 0xea, 0xda
        /* <DEDUP_REMOVED lines=125> */
	.type		mrg32k3aM2SubSeq,@object
	.size		mrg32k3aM2SubSeq,(mrg32k3aM1 - mrg32k3aM2SubSeq)
mrg32k3aM2SubSeq:
        /* <DEDUP_REMOVED lines=126> */
	.type		mrg32k3aM1,@object
	.size		mrg32k3aM1,(mrg32k3aM1Seq - mrg32k3aM1)
mrg32k3aM1:
        /* <DEDUP_REMOVED lines=144> */
	.type		mrg32k3aM1Seq,@object
	.size		mrg32k3aM1Seq,(mrg32k3aM2 - mrg32k3aM1Seq)
mrg32k3aM1Seq:
        /* <DEDUP_REMOVED lines=144> */
	.type		mrg32k3aM2,@object
	.size		mrg32k3aM2,(mrg32k3aM2Seq - mrg32k3aM2)
mrg32k3aM2:
        /* <DEDUP_REMOVED lines=144> */
	.type		mrg32k3aM2Seq,@object
	.size		mrg32k3aM2Seq,(precalc_xorwow_matrix - mrg32k3aM2Seq)
mrg32k3aM2Seq:
        /* <DEDUP_REMOVED lines=144> */
	.type		precalc_xorwow_matrix,@object
	.size		precalc_xorwow_matrix,(precalc_xorwow_offset_matrix - precalc_xorwow_matrix)
precalc_xorwow_matrix:
        /* <DEDUP_REMOVED lines=6400> */
	.type		precalc_xorwow_offset_matrix,@object
	.size		precalc_xorwow_offset_matrix,($str - precalc_xorwow_offset_matrix)
precalc_xorwow_offset_matrix:
        /* <DEDUP_REMOVED lines=6400> */
	.type		$str,@object
	.size		$str,(.L_10 - $str)
$str:
        /*353c0*/ 	.byte	0x25, 0x66, 0x0a, 0x00
.L_10:


//--------------------- .nv.shared.reserved.0     --------------------------
	.section	.nv.shared.reserved.0,"aw",@nobits
	.weak		__nv_reservedSMEM_offset_0_alias
	.size		__nv_reservedSMEM_offset_0_alias, 0, 64
	.other		__nv_reservedSMEM_offset_0_alias,@"STO_CUDA_RESERVED_SHARED STV_DEFAULT"
__nv_reservedSMEM_offset_0_alias:
	.zero		0
	.zero		64


//--------------------- .nv.global                --------------------------
	.section	.nv.global,"aw",@nobits
	.align	8
.nv.global:
	.type		states,@object
	.size		states,(.L_9 - states)
states:
	.zero		50331648
.L_9:


//--------------------- .nv.constant0._Z10print_randv --------------------------
	.section	.nv.constant0._Z10print_randv,"a",@progbits
	.sectionflags	@""
	.align	4
.nv.constant0._Z10print_randv:
	.zero		896


//--------------------- .nv.constant0._Z19init_random_numbersj --------------------------
	.section	.nv.constant0._Z19init_random_numbersj,"a",@progbits
	.sectionflags	@""
	.align	4
.nv.constant0._Z19init_random_numbersj:
	.zero		900


//--------------------- SYMBOLS --------------------------

	.type		.nv.reservedSmem.offset0,@object
	.size		.nv.reservedSmem.offset0,0x4
	.type		vprintf,@function
